//
// Generated by NVIDIA NVVM Compiler
//
// Compiler Build ID: CL-36424714
// Cuda compilation tools, release 13.0, V13.0.88
// Based on NVVM 20.0.0
//

.version 9.0
.target sm_100
.address_size 64

	// .globl	_Z6mataddPiS_S_

.visible .entry _Z6mataddPiS_S_(
	.param .u64 .ptr .align 1 _Z6mataddPiS_S__param_0,
	.param .u64 .ptr .align 1 _Z6mataddPiS_S__param_1,
	.param .u64 .ptr .align 1 _Z6mataddPiS_S__param_2
)
{
	.reg .b32 	%r<7>;
	.reg .b64 	%rd<11>;

	ld.param.u64 	%rd1, [_Z6mataddPiS_S__param_0];
	ld.param.u64 	%rd2, [_Z6mataddPiS_S__param_1];
	ld.param.u64 	%rd3, [_Z6mataddPiS_S__param_2];
	cvta.to.global.u64 	%rd4, %rd3;
	cvta.to.global.u64 	%rd5, %rd2;
	cvta.to.global.u64 	%rd6, %rd1;
	mov.u32 	%r1, %ctaid.x;
	mov.u32 	%r2, %ctaid.y;
	mad.lo.s32 	%r3, %r2, 3, %r1;
	mul.wide.u32 	%rd7, %r3, 4;
	add.s64 	%rd8, %rd6, %rd7;
	ld.global.u32 	%r4, [%rd8];
	add.s64 	%rd9, %rd5, %rd7;
	ld.global.u32 	%r5, [%rd9];
	add.s32 	%r6, %r5, %r4;
	add.s64 	%rd10, %rd4, %rd7;
	st.global.u32 	[%rd10], %r6;
	ret;

}


// ===== COMPILED SASS (sm_100) =====

	.target	sm_100

	.elftype	@"ET_EXEC"


//--------------------- .note.nv.tkinfo           --------------------------
	.section	.note.nv.tkinfo,"",@"SHT_NOTE"
	.sectionflags	@"SHF_NOTE_NV_TKINFO"
	.tkinfo
        /*0018*/ 	.word	0x00000002
        /*0030*/ 	.string	""
        /*0030*/ 	.string	"ptxas"
        /*0030*/ 	.string	"Cuda compilation tools, release 13.0, V13.0.88"
        /*0030*/ 	.string	"Build cuda_13.0.r13.0/compiler.36424714_0"
        /*0030*/ 	.string	"-arch sm_100 -m 64 "



//--------------------- .note.nv.cuinfo           --------------------------
	.section	.note.nv.cuinfo,"",@"SHT_NOTE"
	.sectionflags	@"SHF_NOTE_NV_CUINFO"
        /*0018*/ 	.short	0x0002
        /*001a*/ 	.short	0x0064
        /*001c*/ 	.short	0x0082
	.zero		2


//--------------------- .nv.info                  --------------------------
	.section	.nv.info,"",@"SHT_CUDA_INFO"
	.align	4


	//----- nvinfo : EIATTR_REGCOUNT
	.align		4
        /*0000*/ 	.byte	0x04, 0x2f
        /*0002*/ 	.short	(.L_1 - .L_0)
	.align		4
.L_0:
        /*0004*/ 	.word	index@(_Z6mataddPiS_S_)
        /*0008*/ 	.word	0x0000000c


	//----- nvinfo : EIATTR_FRAME_SIZE
	.align		4
.L_1:
        /*000c*/ 	.byte	0x04, 0x11
        /*000e*/ 	.short	(.L_3 - .L_2)
	.align		4
.L_2:
        /*0010*/ 	.word	index@(_Z6mataddPiS_S_)
        /*0014*/ 	.word	0x00000000


	//----- nvinfo : EIATTR_MIN_STACK_SIZE
	.align		4
.L_3:
        /*0018*/ 	.byte	0x04, 0x12
        /*001a*/ 	.short	(.L_5 - .L_4)
	.align		4
.L_4:
        /*001c*/ 	.word	index@(_Z6mataddPiS_S_)
        /*0020*/ 	.word	0x00000000
.L_5:


//--------------------- .nv.compat                --------------------------
	.section	.nv.compat,"",@"SHT_CUDA_COMPAT_INFO"
	.align	4
        /*0000*/ 	.byte	0x02, 0x09, 0x00, 0x00, 0x02, 0x02, 0x01, 0x00, 0x02, 0x05, 0x05, 0x00, 0x03, 0x07, 0x01, 0x01
        /*0010*/ 	.byte	0x02, 0x03, 0x00, 0x00, 0x02, 0x06, 0x01, 0x00, 0x04, 0x0b, 0x08, 0x00, 0x09, 0x00, 0x00, 0x00
        /*0020*/ 	.byte	0x00, 0x00, 0x00, 0x00


//--------------------- .nv.info._Z6mataddPiS_S_  --------------------------
	.section	.nv.info._Z6mataddPiS_S_,"",@"SHT_CUDA_INFO"
	.sectionflags	@""
	.align	4


	//----- nvinfo : EIATTR_CUDA_API_VERSION
	.align		4
        /*0000*/ 	.byte	0x04, 0x37
        /*0002*/ 	.short	(.L_7 - .L_6)
.L_6:
        /*0004*/ 	.word	0x00000082


	//----- nvinfo : EIATTR_KPARAM_INFO
	.align		4
.L_7:
        /*0008*/ 	.byte	0x04, 0x17
        /*000a*/ 	.short	(.L_9 - .L_8)
.L_8:
        /*000c*/ 	.word	0x00000000
        /*0010*/ 	.short	0x0002
        /*0012*/ 	.short	0x0010
        /*0014*/ 	.byte	0x00, 0xf5, 0x21, 0x00


	//----- nvinfo : EIATTR_KPARAM_INFO
	.align		4
.L_9:
        /*0018*/ 	.byte	0x04, 0x17
        /*001a*/ 	.short	(.L_11 - .L_10)
.L_10:
        /*001c*/ 	.word	0x00000000
        /*0020*/ 	.short	0x0001
        /*0022*/ 	.short	0x0008
        /*0024*/ 	.byte	0x00, 0xf5, 0x21, 0x00


	//----- nvinfo : EIATTR_KPARAM_INFO
	.align		4
.L_11:
        /*0028*/ 	.byte	0x04, 0x17
        /*002a*/ 	.short	(.L_13 - .L_12)
.L_12:
        /*002c*/ 	.word	0x00000000
        /*0030*/ 	.short	0x0000
        /*0032*/ 	.short	0x0000
        /*0034*/ 	.byte	0x00, 0xf5, 0x21, 0x00


	//----- nvinfo : EIATTR_SPARSE_MMA_MASK
	.align		4
.L_13:
        /*0038*/ 	.byte	0x03, 0x50
        /*003a*/ 	.short	0x0000


	//----- nvinfo : EIATTR_MAXREG_COUNT
	.align		4
        /*003c*/ 	.byte	0x03, 0x1b
        /*003e*/ 	.short	0x00ff


	//----- nvinfo : EIATTR_MERCURY_ISA_VERSION
	.align		4
        /*0040*/ 	.byte	0x03, 0x5f
        /*0042*/ 	.short	0x0101


	//----- nvinfo : EIATTR_VRC_CTA_INIT_COUNT
	.align		4
        /*0044*/ 	.byte	0x02, 0x4a
	.zero		1
	.zero		1


	//----- nvinfo : EIATTR_EXIT_INSTR_OFFSETS
	.align		4
        /*0048*/ 	.byte	0x04, 0x1c
        /*004a*/ 	.short	(.L_15 - .L_14)


	//   ....[0]....
.L_14:
        /*004c*/ 	.word	0x000000f0


	//----- nvinfo : EIATTR_CBANK_PARAM_SIZE
	.align		4
.L_15:
        /*0050*/ 	.byte	0x03, 0x19
        /*0052*/ 	.short	0x0018


	//----- nvinfo : EIATTR_PARAM_CBANK
	.align		4
        /*0054*/ 	.byte	0x04, 0x0a
        /*0056*/ 	.short	(.L_17 - .L_16)
	.align		4
.L_16:
        /*0058*/ 	.word	index@(.nv.constant0._Z6mataddPiS_S_)
        /*005c*/ 	.short	0x0380
        /*005e*/ 	.short	0x0018


	//----- nvinfo : EIATTR_SW_WAR
	.align		4
.L_17:
        /*0060*/ 	.byte	0x04, 0x36
        /*0062*/ 	.short	(.L_19 - .L_18)
.L_18:
        /*0064*/ 	.word	0x00000008
.L_19:


//--------------------- .nv.callgraph             --------------------------
	.section	.nv.callgraph,"",@"SHT_CUDA_CALLGRAPH"
	.align	4
	.sectionentsize	8
	.align		4
        /*0000*/ 	.word	0x00000000
	.align		4
        /*0004*/ 	.word	0xffffffff
	.align		4
        /*0008*/ 	.word	0x00000000
	.align		4
        /*000c*/ 	.word	0xfffffffe
	.align		4
        /*0010*/ 	.word	0x00000000
	.align		4
        /*0014*/ 	.word	0xfffffffd
	.align		4
        /*0018*/ 	.word	0x00000000
	.align		4
        /*001c*/ 	.word	0xfffffffc


//--------------------- .text._Z6mataddPiS_S_     --------------------------
	.section	.text._Z6mataddPiS_S_,"ax",@progbits
	.align	128
        .global         _Z6mataddPiS_S_
        .type           _Z6mataddPiS_S_,@function
        .size           _Z6mataddPiS_S_,(.L_x_1 - _Z6mataddPiS_S_)
        .other          _Z6mataddPiS_S_,@"STO_CUDA_ENTRY STV_DEFAULT"
_Z6mataddPiS_S_:
.text._Z6mataddPiS_S_:
[----:B------:R-:W-:Y:S01]  /*0000*/  LDC R1, c[0x0][0x37c] ;  /* 0x0000df00ff017b82 */ /* 0x000fe20000000800 */
[----:B------:R-:W0:Y:S07]  /*0010*/  S2R R9, SR_CTAID.X ;  /* 0x0000000000097919 */ /* 0x000e2e0000002500 */
[----:B------:R-:W1:Y:S01]  /*0020*/  LDC.64 R2, c[0x0][0x380] ;  /* 0x0000e000ff027b82 */ /* 0x000e620000000a00 */
[----:B------:R-:W2:Y:S01]  /*0030*/  LDCU.64 UR4, c[0x0][0x358] ;  /* 0x00006b00ff0477ac */ /* 0x000ea20008000a00 */
[----:B------:R-:W0:Y:S06]  /*0040*/  S2R R0, SR_CTAID.Y ;  /* 0x0000000000007919 */ /* 0x000e2c0000002600 */
[----:B------:R-:W3:Y:S08]  /*0050*/  LDC.64 R4, c[0x0][0x388] ;  /* 0x0000e200ff047b82 */ /* 0x000ef00000000a00 */
[----:B------:R-:W4:Y:S01]  /*0060*/  LDC.64 R6, c[0x0][0x390] ;  /* 0x0000e400ff067b82 */ /* 0x000f220000000a00 */
[----:B0-----:R-:W-:-:S04]  /*0070*/  IMAD R9, R0, 0x3, R9 ;  /* 0x0000000300097824 */ /* 0x001fc800078e0209 */
[----:B-1----:R-:W-:-:S04]  /*0080*/  IMAD.WIDE.U32 R2, R9, 0x4, R2 ;  /* 0x0000000409027825 */ /* 0x002fc800078e0002 */
[C---:B---3--:R-:W-:Y:S02]  /*0090*/  IMAD.WIDE.U32 R4, R9.reuse, 0x4, R4 ;  /* 0x0000000409047825 */ /* 0x048fe400078e0004 */
[----:B--2---:R-:W2:Y:S04]  /*00a0*/  LDG.E R2, desc[UR4][R2.64] ;  /* 0x0000000402027981 */ /* 0x004ea8000c1e1900 */
[----:B------:R-:W2:Y:S01]  /*00b0*/  LDG.E R5, desc[UR4][R4.64] ;  /* 0x0000000404057981 */ /* 0x000ea2000c1e1900 */
[----:B----4-:R-:W-:Y:S01]  /*00c0*/  IMAD.WIDE.U32 R6, R9, 0x4, R6 ;  /* 0x0000000409067825 */ /* 0x010fe200078e0006 */
[----:B--2---:R-:W-:-:S05]  /*00d0*/  IADD3 R9, PT, PT, R2, R5, RZ ;  /* 0x0000000502097210 */ /* 0x004fca0007ffe0ff */
[----:B------:R-:W-:Y:S01]  /*00e0*/  STG.E desc[UR4][R6.64], R9 ;  /* 0x0000000906007986 */ /* 0x000fe2000c101904 */
[----:B------:R-:W-:Y:S05]  /*00f0*/  EXIT ;  /* 0x000000000000794d */ /* 0x000fea0003800000 */
.L_x_0:
[----:B------:R-:W-:-:S00]  /*0100*/  BRA `(.L_x_0) ;  /* 0xfffffffc00fc7947 */ /* 0x000fc0000383ffff */
[----:B------:R-:W-:-:S00]  /*0110*/  NOP ;  /* 0x0000000000007918 */ /* 0x000fc00000000000 */
        /* <DEDUP_REMOVED lines=14> */
.L_x_1:


//--------------------- .nv.shared.reserved.0     --------------------------
	.section	.nv.shared.reserved.0,"aw",@nobits
	.weak		__nv_reservedSMEM_offset_0_alias
	.size		__nv_reservedSMEM_offset_0_alias, 0, 64
	.other		__nv_reservedSMEM_offset_0_alias,@"STO_CUDA_RESERVED_SHARED STV_DEFAULT"
__nv_reservedSMEM_offset_0_alias:
	.zero		0
	.zero		64


//--------------------- .nv.constant0._Z6mataddPiS_S_ --------------------------
	.section	.nv.constant0._Z6mataddPiS_S_,"a",@progbits
	.sectionflags	@""
	.align	4
.nv.constant0._Z6mataddPiS_S_:
	.zero		920


//--------------------- SYMBOLS --------------------------

	.type		.nv.reservedSmem.offset0,@object
	.size		.nv.reservedSmem.offset0,0x4
